//
// Generated by NVIDIA NVVM Compiler
//
// Compiler Build ID: CL-36424714
// Cuda compilation tools, release 13.0, V13.0.88
// Based on NVVM 20.0.0
//

.version 9.0
.target sm_100
.address_size 64

	// .globl	_Z4copyiPKfPf

.visible .entry _Z4copyiPKfPf(
	.param .u32 _Z4copyiPKfPf_param_0,
	.param .u64 .ptr .align 1 _Z4copyiPKfPf_param_1,
	.param .u64 .ptr .align 1 _Z4copyiPKfPf_param_2
)
{
	.reg .pred 	%p<2>;
	.reg .b32 	%r<5>;
	.reg .b32 	%f<2>;
	.reg .b64 	%rd<10>;

	ld.param.s32 	%rd4, [_Z4copyiPKfPf_param_0];
	ld.param.u64 	%rd2, [_Z4copyiPKfPf_param_1];
	ld.param.u64 	%rd3, [_Z4copyiPKfPf_param_2];
	mov.u32 	%r1, %ctaid.x;
	mov.u32 	%r2, %ntid.x;
	mov.u32 	%r3, %tid.x;
	mad.lo.s32 	%r4, %r1, %r2, %r3;
	cvt.u64.u32 	%rd1, %r4;
	setp.ge.u64 	%p1, %rd1, %rd4;
	@%p1 bra 	$L__BB0_2;
	cvta.to.global.u64 	%rd5, %rd2;
	cvta.to.global.u64 	%rd6, %rd3;
	shl.b64 	%rd7, %rd1, 2;
	add.s64 	%rd8, %rd5, %rd7;
	ld.global.nc.f32 	%f1, [%rd8];
	add.s64 	%rd9, %rd6, %rd7;
	st.global.f32 	[%rd9], %f1;
$L__BB0_2:
	ret;

}
	// .globl	_Z6copyh2iPK6float4PS_
.visible .entry _Z6copyh2iPK6float4PS_(
	.param .u32 _Z6copyh2iPK6float4PS__param_0,
	.param .u64 .ptr .align 1 _Z6copyh2iPK6float4PS__param_1,
	.param .u64 .ptr .align 1 _Z6copyh2iPK6float4PS__param_2
)
{
	.reg .pred 	%p<2>;
	.reg .b32 	%r<5>;
	.reg .b32 	%f<5>;
	.reg .b64 	%rd<10>;

	ld.param.s32 	%rd4, [_Z6copyh2iPK6float4PS__param_0];
	ld.param.u64 	%rd2, [_Z6copyh2iPK6float4PS__param_1];
	ld.param.u64 	%rd3, [_Z6copyh2iPK6float4PS__param_2];
	mov.u32 	%r1, %ctaid.x;
	mov.u32 	%r2, %ntid.x;
	mov.u32 	%r3, %tid.x;
	mad.lo.s32 	%r4, %r1, %r2, %r3;
	cvt.u64.u32 	%rd1, %r4;
	setp.ge.u64 	%p1, %rd1, %rd4;
	@%p1 bra 	$L__BB1_2;
	cvta.to.global.u64 	%rd5, %rd2;
	cvta.to.global.u64 	%rd6, %rd3;
	shl.b64 	%rd7, %rd1, 4;
	add.s64 	%rd8, %rd6, %rd7;
	add.s64 	%rd9, %rd5, %rd7;
	ld.global.nc.v4.f32 	{%f1, %f2, %f3, %f4}, [%rd9];
	st.global.v4.f32 	[%rd8], {%f1, %f2, %f3, %f4};
$L__BB1_2:
	ret;

}
	// .globl	_Z9copy_loopjPKfPf
.visible .entry _Z9copy_loopjPKfPf(
	.param .u32 _Z9copy_loopjPKfPf_param_0,
	.param .u64 .ptr .align 1 _Z9copy_loopjPKfPf_param_1,
	.param .u64 .ptr .align 1 _Z9copy_loopjPKfPf_param_2
)
{
	.reg .pred 	%p<3>;
	.reg .b32 	%r<11>;
	.reg .b32 	%f<2>;
	.reg .b64 	%rd<8>;

	ld.param.u32 	%r6, [_Z9copy_loopjPKfPf_param_0];
	ld.param.u64 	%rd3, [_Z9copy_loopjPKfPf_param_1];
	ld.param.u64 	%rd4, [_Z9copy_loopjPKfPf_param_2];
	mov.u32 	%r7, %ctaid.x;
	mov.u32 	%r1, %ntid.x;
	mov.u32 	%r8, %tid.x;
	mad.lo.s32 	%r10, %r7, %r1, %r8;
	setp.ge.u32 	%p1, %r10, %r6;
	@%p1 bra 	$L__BB2_3;
	mov.u32 	%r9, %nctaid.x;
	mul.lo.s32 	%r3, %r9, %r1;
	cvta.to.global.u64 	%rd1, %rd3;
	cvta.to.global.u64 	%rd2, %rd4;
$L__BB2_2:
	mul.wide.s32 	%rd5, %r10, 4;
	add.s64 	%rd6, %rd1, %rd5;
	ld.global.nc.f32 	%f1, [%rd6];
	add.s64 	%rd7, %rd2, %rd5;
	st.global.f32 	[%rd7], %f1;
	add.s32 	%r10, %r10, %r3;
	setp.lt.u32 	%p2, %r10, %r6;
	@%p2 bra 	$L__BB2_2;
$L__BB2_3:
	ret;

}
	// .globl	_Z18copy_loop_unrolledjPKfPf
.visible .entry _Z18copy_loop_unrolledjPKfPf(
	.param .u32 _Z18copy_loop_unrolledjPKfPf_param_0,
	.param .u64 .ptr .align 1 _Z18copy_loop_unrolledjPKfPf_param_1,
	.param .u64 .ptr .align 1 _Z18copy_loop_unrolledjPKfPf_param_2
)
{
	.reg .pred 	%p<3>;
	.reg .b32 	%r<14>;
	.reg .b32 	%f<5>;
	.reg .b64 	%rd<17>;

	ld.param.u32 	%r6, [_Z18copy_loop_unrolledjPKfPf_param_0];
	ld.param.u64 	%rd3, [_Z18copy_loop_unrolledjPKfPf_param_1];
	ld.param.u64 	%rd4, [_Z18copy_loop_unrolledjPKfPf_param_2];
	mov.u32 	%r7, %ctaid.x;
	mov.u32 	%r1, %ntid.x;
	mov.u32 	%r8, %tid.x;
	mad.lo.s32 	%r13, %r7, %r1, %r8;
	setp.ge.u32 	%p1, %r13, %r6;
	@%p1 bra 	$L__BB3_3;
	cvta.to.global.u64 	%rd1, %rd4;
	cvta.to.global.u64 	%rd2, %rd3;
	mov.u32 	%r9, %nctaid.x;
	mul.lo.s32 	%r3, %r9, %r1;
$L__BB3_2:
	mul.wide.s32 	%rd5, %r13, 4;
	add.s64 	%rd6, %rd2, %rd5;
	ld.global.nc.f32 	%f1, [%rd6];
	add.s64 	%rd7, %rd1, %rd5;
	st.global.f32 	[%rd7], %f1;
	add.s32 	%r10, %r13, %r3;
	mul.wide.u32 	%rd8, %r10, 4;
	add.s64 	%rd9, %rd2, %rd8;
	ld.global.nc.f32 	%f2, [%rd9];
	add.s64 	%rd10, %rd1, %rd8;
	st.global.f32 	[%rd10], %f2;
	add.s32 	%r11, %r10, %r3;
	mul.wide.u32 	%rd11, %r11, 4;
	add.s64 	%rd12, %rd2, %rd11;
	ld.global.nc.f32 	%f3, [%rd12];
	add.s64 	%rd13, %rd1, %rd11;
	st.global.f32 	[%rd13], %f3;
	add.s32 	%r12, %r11, %r3;
	mul.wide.u32 	%rd14, %r12, 4;
	add.s64 	%rd15, %rd2, %rd14;
	ld.global.nc.f32 	%f4, [%rd15];
	add.s64 	%rd16, %rd1, %rd14;
	st.global.f32 	[%rd16], %f4;
	add.s32 	%r13, %r12, %r3;
	setp.lt.u32 	%p2, %r13, %r6;
	@%p2 bra 	$L__BB3_2;
$L__BB3_3:
	ret;

}
	// .globl	_Z16copy_loop_float4jPK6float4PS_
.visible .entry _Z16copy_loop_float4jPK6float4PS_(
	.param .u32 _Z16copy_loop_float4jPK6float4PS__param_0,
	.param .u64 .ptr .align 1 _Z16copy_loop_float4jPK6float4PS__param_1,
	.param .u64 .ptr .align 1 _Z16copy_loop_float4jPK6float4PS__param_2
)
{
	.reg .pred 	%p<3>;
	.reg .b32 	%r<11>;
	.reg .b32 	%f<5>;
	.reg .b64 	%rd<8>;

	ld.param.u32 	%r6, [_Z16copy_loop_float4jPK6float4PS__param_0];
	ld.param.u64 	%rd3, [_Z16copy_loop_float4jPK6float4PS__param_1];
	ld.param.u64 	%rd4, [_Z16copy_loop_float4jPK6float4PS__param_2];
	mov.u32 	%r7, %ctaid.x;
	mov.u32 	%r1, %ntid.x;
	mov.u32 	%r8, %tid.x;
	mad.lo.s32 	%r10, %r7, %r1, %r8;
	setp.ge.u32 	%p1, %r10, %r6;
	@%p1 bra 	$L__BB4_3;
	mov.u32 	%r9, %nctaid.x;
	mul.lo.s32 	%r3, %r9, %r1;
	cvta.to.global.u64 	%rd1, %rd3;
	cvta.to.global.u64 	%rd2, %rd4;
$L__BB4_2:
	mul.wide.s32 	%rd5, %r10, 16;
	add.s64 	%rd6, %rd2, %rd5;
	add.s64 	%rd7, %rd1, %rd5;
	ld.global.nc.v4.f32 	{%f1, %f2, %f3, %f4}, [%rd7];
	st.global.v4.f32 	[%rd6], {%f1, %f2, %f3, %f4};
	add.s32 	%r10, %r10, %r3;
	setp.lt.u32 	%p2, %r10, %r6;
	@%p2 bra 	$L__BB4_2;
$L__BB4_3:
	ret;

}
	// .globl	_Z6reducejPKfPf
.visible .entry _Z6reducejPKfPf(
	.param .u32 _Z6reducejPKfPf_param_0,
	.param .u64 .ptr .align 1 _Z6reducejPKfPf_param_1,
	.param .u64 .ptr .align 1 _Z6reducejPKfPf_param_2
)
{
	.reg .pred 	%p<3>;
	.reg .b32 	%r<11>;
	.reg .b32 	%f<9>;
	.reg .b64 	%rd<9>;

	ld.param.u32 	%r6, [_Z6reducejPKfPf_param_0];
	ld.param.u64 	%rd2, [_Z6reducejPKfPf_param_1];
	ld.param.u64 	%rd3, [_Z6reducejPKfPf_param_2];
	mov.u32 	%r7, %ctaid.x;
	mov.u32 	%r1, %ntid.x;
	mov.u32 	%r8, %tid.x;
	mad.lo.s32 	%r2, %r7, %r1, %r8;
	setp.ge.u32 	%p1, %r2, %r6;
	mov.f32 	%f8, 0f00000000;
	@%p1 bra 	$L__BB5_3;
	mov.u32 	%r9, %nctaid.x;
	mul.lo.s32 	%r3, %r9, %r1;
	cvta.to.global.u64 	%rd1, %rd2;
	mov.f32 	%f8, 0f00000000;
	mov.u32 	%r10, %r2;
$L__BB5_2:
	mul.wide.s32 	%rd4, %r10, 4;
	add.s64 	%rd5, %rd1, %rd4;
	ld.global.nc.f32 	%f6, [%rd5];
	add.f32 	%f8, %f8, %f6;
	add.s32 	%r10, %r10, %r3;
	setp.lt.u32 	%p2, %r10, %r6;
	@%p2 bra 	$L__BB5_2;
$L__BB5_3:
	cvta.to.global.u64 	%rd6, %rd3;
	mul.wide.u32 	%rd7, %r2, 4;
	add.s64 	%rd8, %rd6, %rd7;
	st.global.f32 	[%rd8], %f8;
	ret;

}
	// .globl	_Z13reduce_float4jPK6float4PS_
.visible .entry _Z13reduce_float4jPK6float4PS_(
	.param .u32 _Z13reduce_float4jPK6float4PS__param_0,
	.param .u64 .ptr .align 1 _Z13reduce_float4jPK6float4PS__param_1,
	.param .u64 .ptr .align 1 _Z13reduce_float4jPK6float4PS__param_2
)
{
	.reg .pred 	%p<3>;
	.reg .b32 	%r<11>;
	.reg .b32 	%f<27>;
	.reg .b64 	%rd<9>;

	ld.param.u32 	%r6, [_Z13reduce_float4jPK6float4PS__param_0];
	ld.param.u64 	%rd2, [_Z13reduce_float4jPK6float4PS__param_1];
	ld.param.u64 	%rd3, [_Z13reduce_float4jPK6float4PS__param_2];
	mov.u32 	%r7, %ctaid.x;
	mov.u32 	%r1, %ntid.x;
	mov.u32 	%r8, %tid.x;
	mad.lo.s32 	%r2, %r7, %r1, %r8;
	setp.ge.u32 	%p1, %r2, %r6;
	mov.f32 	%f23, 0f00000000;
	mov.f32 	%f24, %f23;
	mov.f32 	%f25, %f23;
	mov.f32 	%f26, %f23;
	@%p1 bra 	$L__BB6_3;
	mov.u32 	%r9, %nctaid.x;
	mul.lo.s32 	%r3, %r9, %r1;
	cvta.to.global.u64 	%rd1, %rd2;
	mov.f32 	%f26, 0f00000000;
	mov.u32 	%r10, %r2;
	mov.f32 	%f25, %f26;
	mov.f32 	%f24, %f26;
	mov.f32 	%f23, %f26;
$L__BB6_2:
	mul.wide.s32 	%rd4, %r10, 16;
	add.s64 	%rd5, %rd1, %rd4;
	ld.global.nc.v4.f32 	{%f15, %f16, %f17, %f18}, [%rd5];
	add.f32 	%f23, %f23, %f15;
	add.f32 	%f24, %f24, %f16;
	add.f32 	%f25, %f25, %f17;
	add.f32 	%f26, %f26, %f18;
	add.s32 	%r10, %r10, %r3;
	setp.lt.u32 	%p2, %r10, %r6;
	@%p2 bra 	$L__BB6_2;
$L__BB6_3:
	cvta.to.global.u64 	%rd6, %rd3;
	mul.wide.u32 	%rd7, %r2, 16;
	add.s64 	%rd8, %rd6, %rd7;
	st.global.v4.f32 	[%rd8], {%f23, %f24, %f25, %f26};
	ret;

}


// ===== COMPILED SASS (sm_100) =====

	.target	sm_100

	.elftype	@"ET_EXEC"


//--------------------- .note.nv.tkinfo           --------------------------
	.section	.note.nv.tkinfo,"",@"SHT_NOTE"
	.sectionflags	@"SHF_NOTE_NV_TKINFO"
	.tkinfo
        /*0018*/ 	.word	0x00000002
        /*0030*/ 	.string	""
        /*0030*/ 	.string	"ptxas"
        /*0030*/ 	.string	"Cuda compilation tools, release 13.0, V13.0.88"
        /*0030*/ 	.string	"Build cuda_13.0.r13.0/compiler.36424714_0"
        /*0030*/ 	.string	"-arch sm_100 -m 64 "



//--------------------- .note.nv.cuinfo           --------------------------
	.section	.note.nv.cuinfo,"",@"SHT_NOTE"
	.sectionflags	@"SHF_NOTE_NV_CUINFO"
        /*0018*/ 	.short	0x0002
        /*001a*/ 	.short	0x0064
        /*001c*/ 	.short	0x0082
	.zero		2


//--------------------- .nv.info                  --------------------------
	.section	.nv.info,"",@"SHT_CUDA_INFO"
	.align	4


	//----- nvinfo : EIATTR_REGCOUNT
	.align		4
        /*0000*/ 	.byte	0x04, 0x2f
        /*0002*/ 	.short	(.L_1 - .L_0)
	.align		4
.L_0:
        /*0004*/ 	.word	index@(_Z4copyiPKfPf)
        /*0008*/ 	.word	0x00000008


	//----- nvinfo : EIATTR_FRAME_SIZE
	.align		4
.L_1:
        /*000c*/ 	.byte	0x04, 0x11
        /*000e*/ 	.short	(.L_3 - .L_2)
	.align		4
.L_2:
        /*0010*/ 	.word	index@(_Z4copyiPKfPf)
        /*0014*/ 	.word	0x00000000


	//----- nvinfo : EIATTR_REGCOUNT
	.align		4
.L_3:
        /*0018*/ 	.byte	0x04, 0x2f
        /*001a*/ 	.short	(.L_5 - .L_4)
	.align		4
.L_4:
        /*001c*/ 	.word	index@(_Z6copyh2iPK6float4PS_)
        /*0020*/ 	.word	0x0000000e


	//----- nvinfo : EIATTR_FRAME_SIZE
	.align		4
.L_5:
        /*0024*/ 	.byte	0x04, 0x11
        /*0026*/ 	.short	(.L_7 - .L_6)
	.align		4
.L_6:
        /*0028*/ 	.word	index@(_Z6copyh2iPK6float4PS_)
        /*002c*/ 	.word	0x00000000


	//----- nvinfo : EIATTR_REGCOUNT
	.align		4
.L_7:
        /*0030*/ 	.byte	0x04, 0x2f
        /*0032*/ 	.short	(.L_9 - .L_8)
	.align		4
.L_8:
        /*0034*/ 	.word	index@(_Z9copy_loopjPKfPf)
        /*0038*/ 	.word	0x0000000e


	//----- nvinfo : EIATTR_FRAME_SIZE
	.align		4
.L_9:
        /*003c*/ 	.byte	0x04, 0x11
        /*003e*/ 	.short	(.L_11 - .L_10)
	.align		4
.L_10:
        /*0040*/ 	.word	index@(_Z9copy_loopjPKfPf)
        /*0044*/ 	.word	0x00000000


	//----- nvinfo : EIATTR_REGCOUNT
	.align		4
.L_11:
        /*0048*/ 	.byte	0x04, 0x2f
        /*004a*/ 	.short	(.L_13 - .L_12)
	.align		4
.L_12:
        /*004c*/ 	.word	index@(_Z18copy_loop_unrolledjPKfPf)
        /*0050*/ 	.word	0x0000001c


	//----- nvinfo : EIATTR_FRAME_SIZE
	.align		4
.L_13:
        /*0054*/ 	.byte	0x04, 0x11
        /*0056*/ 	.short	(.L_15 - .L_14)
	.align		4
.L_14:
        /*0058*/ 	.word	index@(_Z18copy_loop_unrolledjPKfPf)
        /*005c*/ 	.word	0x00000000


	//----- nvinfo : EIATTR_REGCOUNT
	.align		4
.L_15:
        /*0060*/ 	.byte	0x04, 0x2f
        /*0062*/ 	.short	(.L_17 - .L_16)
	.align		4
.L_16:
        /*0064*/ 	.word	index@(_Z16copy_loop_float4jPK6float4PS_)
        /*0068*/ 	.word	0x00000012


	//----- nvinfo : EIATTR_FRAME_SIZE
	.align		4
.L_17:
        /*006c*/ 	.byte	0x04, 0x11
        /*006e*/ 	.short	(.L_19 - .L_18)
	.align		4
.L_18:
        /*0070*/ 	.word	index@(_Z16copy_loop_float4jPK6float4PS_)
        /*0074*/ 	.word	0x00000000


	//----- nvinfo : EIATTR_REGCOUNT
	.align		4
.L_19:
        /*0078*/ 	.byte	0x04, 0x2f
        /*007a*/ 	.short	(.L_21 - .L_20)
	.align		4
.L_20:
        /*007c*/ 	.word	index@(_Z6reducejPKfPf)
        /*0080*/ 	.word	0x0000000e


	//----- nvinfo : EIATTR_FRAME_SIZE
	.align		4
.L_21:
        /*0084*/ 	.byte	0x04, 0x11
        /*0086*/ 	.short	(.L_23 - .L_22)
	.align		4
.L_22:
        /*0088*/ 	.word	index@(_Z6reducejPKfPf)
        /*008c*/ 	.word	0x00000000


	//----- nvinfo : EIATTR_REGCOUNT
	.align		4
.L_23:
        /*0090*/ 	.byte	0x04, 0x2f
        /*0092*/ 	.short	(.L_25 - .L_24)
	.align		4
.L_24:
        /*0094*/ 	.word	index@(_Z13reduce_float4jPK6float4PS_)
        /*0098*/ 	.word	0x00000016


	//----- nvinfo : EIATTR_FRAME_SIZE
	.align		4
.L_25:
        /*009c*/ 	.byte	0x04, 0x11
        /*009e*/ 	.short	(.L_27 - .L_26)
	.align		4
.L_26:
        /*00a0*/ 	.word	index@(_Z13reduce_float4jPK6float4PS_)
        /*00a4*/ 	.word	0x00000000


	//----- nvinfo : EIATTR_MIN_STACK_SIZE
	.align		4
.L_27:
        /*00a8*/ 	.byte	0x04, 0x12
        /*00aa*/ 	.short	(.L_29 - .L_28)
	.align		4
.L_28:
        /*00ac*/ 	.word	index@(_Z13reduce_float4jPK6float4PS_)
        /*00b0*/ 	.word	0x00000000


	//----- nvinfo : EIATTR_MIN_STACK_SIZE
	.align		4
.L_29:
        /*00b4*/ 	.byte	0x04, 0x12
        /*00b6*/ 	.short	(.L_31 - .L_30)
	.align		4
.L_30:
        /*00b8*/ 	.word	index@(_Z6reducejPKfPf)
        /*00bc*/ 	.word	0x00000000


	//----- nvinfo : EIATTR_MIN_STACK_SIZE
	.align		4
.L_31:
        /*00c0*/ 	.byte	0x04, 0x12
        /*00c2*/ 	.short	(.L_33 - .L_32)
	.align		4
.L_32:
        /*00c4*/ 	.word	index@(_Z16copy_loop_float4jPK6float4PS_)
        /*00c8*/ 	.word	0x00000000


	//----- nvinfo : EIATTR_MIN_STACK_SIZE
	.align		4
.L_33:
        /*00cc*/ 	.byte	0x04, 0x12
        /*00ce*/ 	.short	(.L_35 - .L_34)
	.align		4
.L_34:
        /*00d0*/ 	.word	index@(_Z18copy_loop_unrolledjPKfPf)
        /*00d4*/ 	.word	0x00000000


	//----- nvinfo : EIATTR_MIN_STACK_SIZE
	.align		4
.L_35:
        /*00d8*/ 	.byte	0x04, 0x12
        /*00da*/ 	.short	(.L_37 - .L_36)
	.align		4
.L_36:
        /*00dc*/ 	.word	index@(_Z9copy_loopjPKfPf)
        /*00e0*/ 	.word	0x00000000


	//----- nvinfo : EIATTR_MIN_STACK_SIZE
	.align		4
.L_37:
        /*00e4*/ 	.byte	0x04, 0x12
        /*00e6*/ 	.short	(.L_39 - .L_38)
	.align		4
.L_38:
        /*00e8*/ 	.word	index@(_Z6copyh2iPK6float4PS_)
        /*00ec*/ 	.word	0x00000000


	//----- nvinfo : EIATTR_MIN_STACK_SIZE
	.align		4
.L_39:
        /*00f0*/ 	.byte	0x04, 0x12
        /*00f2*/ 	.short	(.L_41 - .L_40)
	.align		4
.L_40:
        /*00f4*/ 	.word	index@(_Z4copyiPKfPf)
        /*00f8*/ 	.word	0x00000000
.L_41:


//--------------------- .nv.compat                --------------------------
	.section	.nv.compat,"",@"SHT_CUDA_COMPAT_INFO"
	.align	4
        /*0000*/ 	.byte	0x02, 0x09, 0x00, 0x00, 0x02, 0x02, 0x01, 0x00, 0x02, 0x05, 0x05, 0x00, 0x03, 0x07, 0x01, 0x01
        /*0010*/ 	.byte	0x02, 0x03, 0x00, 0x00, 0x02, 0x06, 0x01, 0x00, 0x04, 0x0b, 0x08, 0x00, 0x09, 0x00, 0x00, 0x00
        /*0020*/ 	.byte	0x00, 0x00, 0x00, 0x00


//--------------------- .nv.info._Z13reduce_float4jPK6float4PS_ --------------------------
	.section	.nv.info._Z13reduce_float4jPK6float4PS_,"",@"SHT_CUDA_INFO"
	.sectionflags	@""
	.align	4


	//----- nvinfo : EIATTR_CUDA_API_VERSION
	.align		4
        /*0000*/ 	.byte	0x04, 0x37
        /*0002*/ 	.short	(.L_43 - .L_42)
.L_42:
        /*0004*/ 	.word	0x00000082


	//----- nvinfo : EIATTR_KPARAM_INFO
	.align		4
.L_43:
        /*0008*/ 	.byte	0x04, 0x17
        /*000a*/ 	.short	(.L_45 - .L_44)
.L_44:
        /*000c*/ 	.word	0x00000000
        /*0010*/ 	.short	0x0002
        /*0012*/ 	.short	0x0010
        /*0014*/ 	.byte	0x00, 0xf5, 0x21, 0x00


	//----- nvinfo : EIATTR_KPARAM_INFO
	.align		4
.L_45:
        /*0018*/ 	.byte	0x04, 0x17
        /*001a*/ 	.short	(.L_47 - .L_46)
.L_46:
        /*001c*/ 	.word	0x00000000
        /*0020*/ 	.short	0x0001
        /*0022*/ 	.short	0x0008
        /*0024*/ 	.byte	0x00, 0xf5, 0x21, 0x00


	//----- nvinfo : EIATTR_KPARAM_INFO
	.align		4
.L_47:
        /*0028*/ 	.byte	0x04, 0x17
        /*002a*/ 	.short	(.L_49 - .L_48)
.L_48:
        /*002c*/ 	.word	0x00000000
        /*0030*/ 	.short	0x0000
        /*0032*/ 	.short	0x0000
        /*0034*/ 	.byte	0x00, 0xf0, 0x11, 0x00


	//----- nvinfo : EIATTR_SPARSE_MMA_MASK
	.align		4
.L_49:
        /*0038*/ 	.byte	0x03, 0x50
        /*003a*/ 	.short	0x0000


	//----- nvinfo : EIATTR_MAXREG_COUNT
	.align		4
        /*003c*/ 	.byte	0x03, 0x1b
        /*003e*/ 	.short	0x00ff


	//----- nvinfo : EIATTR_MERCURY_ISA_VERSION
	.align		4
        /*0040*/ 	.byte	0x03, 0x5f
        /*0042*/ 	.short	0x0101


	//----- nvinfo : EIATTR_VRC_CTA_INIT_COUNT
	.align		4
        /*0044*/ 	.byte	0x02, 0x4a
	.zero		1
	.zero		1


	//----- nvinfo : EIATTR_EXIT_INSTR_OFFSETS
	.align		4
        /*0048*/ 	.byte	0x04, 0x1c
        /*004a*/ 	.short	(.L_51 - .L_50)


	//   ....[0]....
.L_50:
        /*004c*/ 	.word	0x000001f0


	//----- nvinfo : EIATTR_CRS_STACK_SIZE
	.align		4
.L_51:
        /*0050*/ 	.byte	0x04, 0x1e
        /*0052*/ 	.short	(.L_53 - .L_52)
.L_52:
        /*0054*/ 	.word	0x00000000


	//----- nvinfo : EIATTR_CBANK_PARAM_SIZE
	.align		4
.L_53:
        /*0058*/ 	.byte	0x03, 0x19
        /*005a*/ 	.short	0x0018


	//----- nvinfo : EIATTR_PARAM_CBANK
	.align		4
        /*005c*/ 	.byte	0x04, 0x0a
        /*005e*/ 	.short	(.L_55 - .L_54)
	.align		4
.L_54:
        /*0060*/ 	.word	index@(.nv.constant0._Z13reduce_float4jPK6float4PS_)
        /*0064*/ 	.short	0x0380
        /*0066*/ 	.short	0x0018


	//----- nvinfo : EIATTR_SW_WAR
	.align		4
.L_55:
        /*0068*/ 	.byte	0x04, 0x36
        /*006a*/ 	.short	(.L_57 - .L_56)
.L_56:
        /*006c*/ 	.word	0x00000008
.L_57:


//--------------------- .nv.info._Z6reducejPKfPf  --------------------------
	.section	.nv.info._Z6reducejPKfPf,"",@"SHT_CUDA_INFO"
	.sectionflags	@""
	.align	4


	//----- nvinfo : EIATTR_CUDA_API_VERSION
	.align		4
        /*0000*/ 	.byte	0x04, 0x37
        /*0002*/ 	.short	(.L_59 - .L_58)
.L_58:
        /*0004*/ 	.word	0x00000082


	//----- nvinfo : EIATTR_KPARAM_INFO
	.align		4
.L_59:
        /*0008*/ 	.byte	0x04, 0x17
        /*000a*/ 	.short	(.L_61 - .L_60)
.L_60:
        /*000c*/ 	.word	0x00000000
        /*0010*/ 	.short	0x0002
        /*0012*/ 	.short	0x0010
        /*0014*/ 	.byte	0x00, 0xf5, 0x21, 0x00


	//----- nvinfo : EIATTR_KPARAM_INFO
	.align		4
.L_61:
        /*0018*/ 	.byte	0x04, 0x17
        /*001a*/ 	.short	(.L_63 - .L_62)
.L_62:
        /*001c*/ 	.word	0x00000000
        /*0020*/ 	.short	0x0001
        /*0022*/ 	.short	0x0008
        /*0024*/ 	.byte	0x00, 0xf5, 0x21, 0x00


	//----- nvinfo : EIATTR_KPARAM_INFO
	.align		4
.L_63:
        /*0028*/ 	.byte	0x04, 0x17
        /*002a*/ 	.short	(.L_65 - .L_64)
.L_64:
        /*002c*/ 	.word	0x00000000
        /*0030*/ 	.short	0x0000
        /*0032*/ 	.short	0x0000
        /*0034*/ 	.byte	0x00, 0xf0, 0x11, 0x00


	//----- nvinfo : EIATTR_SPARSE_MMA_MASK
	.align		4
.L_65:
        /*0038*/ 	.byte	0x03, 0x50
        /*003a*/ 	.short	0x0000


	//----- nvinfo : EIATTR_MAXREG_COUNT
	.align		4
        /*003c*/ 	.byte	0x03, 0x1b
        /*003e*/ 	.short	0x00ff


	//----- nvinfo : EIATTR_MERCURY_ISA_VERSION
	.align		4
        /*0040*/ 	.byte	0x03, 0x5f
        /*0042*/ 	.short	0x0101


	//----- nvinfo : EIATTR_VRC_CTA_INIT_COUNT
	.align		4
        /*0044*/ 	.byte	0x02, 0x4a
	.zero		1
	.zero		1


	//----- nvinfo : EIATTR_EXIT_INSTR_OFFSETS
	.align		4
        /*0048*/ 	.byte	0x04, 0x1c
        /*004a*/ 	.short	(.L_67 - .L_66)


	//   ....[0]....
.L_66:
        /*004c*/ 	.word	0x000001a0


	//----- nvinfo : EIATTR_CRS_STACK_SIZE
	.align		4
.L_67:
        /*0050*/ 	.byte	0x04, 0x1e
        /*0052*/ 	.short	(.L_69 - .L_68)
.L_68:
        /*0054*/ 	.word	0x00000000


	//----- nvinfo : EIATTR_CBANK_PARAM_SIZE
	.align		4
.L_69:
        /*0058*/ 	.byte	0x03, 0x19
        /*005a*/ 	.short	0x0018


	//----- nvinfo : EIATTR_PARAM_CBANK
	.align		4
        /*005c*/ 	.byte	0x04, 0x0a
        /*005e*/ 	.short	(.L_71 - .L_70)
	.align		4
.L_70:
        /*0060*/ 	.word	index@(.nv.constant0._Z6reducejPKfPf)
        /*0064*/ 	.short	0x0380
        /*0066*/ 	.short	0x0018


	//----- nvinfo : EIATTR_SW_WAR
	.align		4
.L_71:
        /*0068*/ 	.byte	0x04, 0x36
        /*006a*/ 	.short	(.L_73 - .L_72)
.L_72:
        /*006c*/ 	.word	0x00000008
.L_73:


//--------------------- .nv.info._Z16copy_loop_float4jPK6float4PS_ --------------------------
	.section	.nv.info._Z16copy_loop_float4jPK6float4PS_,"",@"SHT_CUDA_INFO"
	.sectionflags	@""
	.align	4


	//----- nvinfo : EIATTR_CUDA_API_VERSION
	.align		4
        /*0000*/ 	.byte	0x04, 0x37
        /*0002*/ 	.short	(.L_75 - .L_74)
.L_74:
        /*0004*/ 	.word	0x00000082


	//----- nvinfo : EIATTR_KPARAM_INFO
	.align		4
.L_75:
        /*0008*/ 	.byte	0x04, 0x17
        /*000a*/ 	.short	(.L_77 - .L_76)
.L_76:
        /*000c*/ 	.word	0x00000000
        /*0010*/ 	.short	0x0002
        /*0012*/ 	.short	0x0010
        /*0014*/ 	.byte	0x00, 0xf5, 0x21, 0x00


	//----- nvinfo : EIATTR_KPARAM_INFO
	.align		4
.L_77:
        /*0018*/ 	.byte	0x04, 0x17
        /*001a*/ 	.short	(.L_79 - .L_78)
.L_78:
        /*001c*/ 	.word	0x00000000
        /*0020*/ 	.short	0x0001
        /*0022*/ 	.short	0x0008
        /*0024*/ 	.byte	0x00, 0xf5, 0x21, 0x00


	//----- nvinfo : EIATTR_KPARAM_INFO
	.align		4
.L_79:
        /*0028*/ 	.byte	0x04, 0x17
        /*002a*/ 	.short	(.L_81 - .L_80)
.L_80:
        /*002c*/ 	.word	0x00000000
        /*0030*/ 	.short	0x0000
        /*0032*/ 	.short	0x0000
        /*0034*/ 	.byte	0x00, 0xf0, 0x11, 0x00


	//----- nvinfo : EIATTR_SPARSE_MMA_MASK
	.align		4
.L_81:
        /*0038*/ 	.byte	0x03, 0x50
        /*003a*/ 	.short	0x0000


	//----- nvinfo : EIATTR_MAXREG_COUNT
	.align		4
        /*003c*/ 	.byte	0x03, 0x1b
        /*003e*/ 	.short	0x00ff


	//----- nvinfo : EIATTR_MERCURY_ISA_VERSION
	.align		4
        /*0040*/ 	.byte	0x03, 0x5f
        /*0042*/ 	.short	0x0101


	//----- nvinfo : EIATTR_VRC_CTA_INIT_COUNT
	.align		4
        /*0044*/ 	.byte	0x02, 0x4a
	.zero		1
	.zero		1


	//----- nvinfo : EIATTR_EXIT_INSTR_OFFSETS
	.align		4
        /*0048*/ 	.byte	0x04, 0x1c
        /*004a*/ 	.short	(.L_83 - .L_82)


	//   ....[0]....
.L_82:
        /*004c*/ 	.word	0x00000070


	//   ....[1]....
        /*0050*/ 	.word	0x00000140


	//----- nvinfo : EIATTR_CRS_STACK_SIZE
	.align		4
.L_83:
        /*0054*/ 	.byte	0x04, 0x1e
        /*0056*/ 	.short	(.L_85 - .L_84)
.L_84:
        /*0058*/ 	.word	0x00000000


	//----- nvinfo : EIATTR_CBANK_PARAM_SIZE
	.align		4
.L_85:
        /*005c*/ 	.byte	0x03, 0x19
        /*005e*/ 	.short	0x0018


	//----- nvinfo : EIATTR_PARAM_CBANK
	.align		4
        /*0060*/ 	.byte	0x04, 0x0a
        /*0062*/ 	.short	(.L_87 - .L_86)
	.align		4
.L_86:
        /*0064*/ 	.word	index@(.nv.constant0._Z16copy_loop_float4jPK6float4PS_)
        /*0068*/ 	.short	0x0380
        /*006a*/ 	.short	0x0018


	//----- nvinfo : EIATTR_SW_WAR
	.align		4
.L_87:
        /*006c*/ 	.byte	0x04, 0x36
        /*006e*/ 	.short	(.L_89 - .L_88)
.L_88:
        /*0070*/ 	.word	0x00000008
.L_89:


//--------------------- .nv.info._Z18copy_loop_unrolledjPKfPf --------------------------
	.section	.nv.info._Z18copy_loop_unrolledjPKfPf,"",@"SHT_CUDA_INFO"
	.sectionflags	@""
	.align	4


	//----- nvinfo : EIATTR_CUDA_API_VERSION
	.align		4
        /*0000*/ 	.byte	0x04, 0x37
        /*0002*/ 	.short	(.L_91 - .L_90)
.L_90:
        /*0004*/ 	.word	0x00000082


	//----- nvinfo : EIATTR_KPARAM_INFO
	.align		4
.L_91:
        /*0008*/ 	.byte	0x04, 0x17
        /*000a*/ 	.short	(.L_93 - .L_92)
.L_92:
        /*000c*/ 	.word	0x00000000
        /*0010*/ 	.short	0x0002
        /*0012*/ 	.short	0x0010
        /*0014*/ 	.byte	0x00, 0xf5, 0x21, 0x00


	//----- nvinfo : EIATTR_KPARAM_INFO
	.align		4
.L_93:
        /*0018*/ 	.byte	0x04, 0x17
        /*001a*/ 	.short	(.L_95 - .L_94)
.L_94:
        /*001c*/ 	.word	0x00000000
        /*0020*/ 	.short	0x0001
        /*0022*/ 	.short	0x0008
        /*0024*/ 	.byte	0x00, 0xf5, 0x21, 0x00


	//----- nvinfo : EIATTR_KPARAM_INFO
	.align		4
.L_95:
        /*0028*/ 	.byte	0x04, 0x17
        /*002a*/ 	.short	(.L_97 - .L_96)
.L_96:
        /*002c*/ 	.word	0x00000000
        /*0030*/ 	.short	0x0000
        /*0032*/ 	.short	0x0000
        /*0034*/ 	.byte	0x00, 0xf0, 0x11, 0x00


	//----- nvinfo : EIATTR_SPARSE_MMA_MASK
	.align		4
.L_97:
        /*0038*/ 	.byte	0x03, 0x50
        /*003a*/ 	.short	0x0000


	//----- nvinfo : EIATTR_MAXREG_COUNT
	.align		4
        /*003c*/ 	.byte	0x03, 0x1b
        /*003e*/ 	.short	0x00ff


	//----- nvinfo : EIATTR_MERCURY_ISA_VERSION
	.align		4
        /*0040*/ 	.byte	0x03, 0x5f
        /*0042*/ 	.short	0x0101


	//----- nvinfo : EIATTR_VRC_CTA_INIT_COUNT
	.align		4
        /*0044*/ 	.byte	0x02, 0x4a
	.zero		1
	.zero		1


	//----- nvinfo : EIATTR_EXIT_INSTR_OFFSETS
	.align		4
        /*0048*/ 	.byte	0x04, 0x1c
        /*004a*/ 	.short	(.L_99 - .L_98)


	//   ....[0]....
.L_98:
        /*004c*/ 	.word	0x00000070


	//   ....[1]....
        /*0050*/ 	.word	0x00000230


	//----- nvinfo : EIATTR_CRS_STACK_SIZE
	.align		4
.L_99:
        /*0054*/ 	.byte	0x04, 0x1e
        /*0056*/ 	.short	(.L_101 - .L_100)
.L_100:
        /*0058*/ 	.word	0x00000000


	//----- nvinfo : EIATTR_CBANK_PARAM_SIZE
	.align		4
.L_101:
        /*005c*/ 	.byte	0x03, 0x19
        /*005e*/ 	.short	0x0018


	//----- nvinfo : EIATTR_PARAM_CBANK
	.align		4
        /*0060*/ 	.byte	0x04, 0x0a
        /*0062*/ 	.short	(.L_103 - .L_102)
	.align		4
.L_102:
        /*0064*/ 	.word	index@(.nv.constant0._Z18copy_loop_unrolledjPKfPf)
        /*0068*/ 	.short	0x0380
        /*006a*/ 	.short	0x0018


	//----- nvinfo : EIATTR_SW_WAR
	.align		4
.L_103:
        /*006c*/ 	.byte	0x04, 0x36
        /*006e*/ 	.short	(.L_105 - .L_104)
.L_104:
        /*0070*/ 	.word	0x00000008
.L_105:


//--------------------- .nv.info._Z9copy_loopjPKfPf --------------------------
	.section	.nv.info._Z9copy_loopjPKfPf,"",@"SHT_CUDA_INFO"
	.sectionflags	@""
	.align	4


	//----- nvinfo : EIATTR_CUDA_API_VERSION
	.align		4
        /*0000*/ 	.byte	0x04, 0x37
        /*0002*/ 	.short	(.L_107 - .L_106)
.L_106:
        /*0004*/ 	.word	0x00000082


	//----- nvinfo : EIATTR_KPARAM_INFO
	.align		4
.L_107:
        /*0008*/ 	.byte	0x04, 0x17
        /*000a*/ 	.short	(.L_109 - .L_108)
.L_108:
        /*000c*/ 	.word	0x00000000
        /*0010*/ 	.short	0x0002
        /*0012*/ 	.short	0x0010
        /*0014*/ 	.byte	0x00, 0xf5, 0x21, 0x00


	//----- nvinfo : EIATTR_KPARAM_INFO
	.align		4
.L_109:
        /*0018*/ 	.byte	0x04, 0x17
        /*001a*/ 	.short	(.L_111 - .L_110)
.L_110:
        /*001c*/ 	.word	0x00000000
        /*0020*/ 	.short	0x0001
        /*0022*/ 	.short	0x0008
        /*0024*/ 	.byte	0x00, 0xf5, 0x21, 0x00


	//----- nvinfo : EIATTR_KPARAM_INFO
	.align		4
.L_111:
        /*0028*/ 	.byte	0x04, 0x17
        /*002a*/ 	.short	(.L_113 - .L_112)
.L_112:
        /*002c*/ 	.word	0x00000000
        /*0030*/ 	.short	0x0000
        /*0032*/ 	.short	0x0000
        /*0034*/ 	.byte	0x00, 0xf0, 0x11, 0x00


	//----- nvinfo : EIATTR_SPARSE_MMA_MASK
	.align		4
.L_113:
        /*0038*/ 	.byte	0x03, 0x50
        /*003a*/ 	.short	0x0000


	//----- nvinfo : EIATTR_MAXREG_COUNT
	.align		4
        /*003c*/ 	.byte	0x03, 0x1b
        /*003e*/ 	.short	0x00ff


	//----- nvinfo : EIATTR_MERCURY_ISA_VERSION
	.align		4
        /*0040*/ 	.byte	0x03, 0x5f
        /*0042*/ 	.short	0x0101


	//----- nvinfo : EIATTR_VRC_CTA_INIT_COUNT
	.align		4
        /*0044*/ 	.byte	0x02, 0x4a
	.zero		1
	.zero		1


	//----- nvinfo : EIATTR_EXIT_INSTR_OFFSETS
	.align		4
        /*0048*/ 	.byte	0x04, 0x1c
        /*004a*/ 	.short	(.L_115 - .L_114)


	//   ....[0]....
.L_114:
        /*004c*/ 	.word	0x00000070


	//   ....[1]....
        /*0050*/ 	.word	0x00000140


	//----- nvinfo : EIATTR_CRS_STACK_SIZE
	.align		4
.L_115:
        /*0054*/ 	.byte	0x04, 0x1e
        /*0056*/ 	.short	(.L_117 - .L_116)
.L_116:
        /*0058*/ 	.word	0x00000000


	//----- nvinfo : EIATTR_CBANK_PARAM_SIZE
	.align		4
.L_117:
        /*005c*/ 	.byte	0x03, 0x19
        /*005e*/ 	.short	0x0018


	//----- nvinfo : EIATTR_PARAM_CBANK
	.align		4
        /*0060*/ 	.byte	0x04, 0x0a
        /*0062*/ 	.short	(.L_119 - .L_118)
	.align		4
.L_118:
        /*0064*/ 	.word	index@(.nv.constant0._Z9copy_loopjPKfPf)
        /*0068*/ 	.short	0x0380
        /*006a*/ 	.short	0x0018


	//----- nvinfo : EIATTR_SW_WAR
	.align		4
.L_119:
        /*006c*/ 	.byte	0x04, 0x36
        /*006e*/ 	.short	(.L_121 - .L_120)
.L_120:
        /*0070*/ 	.word	0x00000008
.L_121:


//--------------------- .nv.info._Z6copyh2iPK6float4PS_ --------------------------
	.section	.nv.info._Z6copyh2iPK6float4PS_,"",@"SHT_CUDA_INFO"
	.sectionflags	@""
	.align	4


	//----- nvinfo : EIATTR_CUDA_API_VERSION
	.align		4
        /*0000*/ 	.byte	0x04, 0x37
        /*0002*/ 	.short	(.L_123 - .L_122)
.L_122:
        /*0004*/ 	.word	0x00000082


	//----- nvinfo : EIATTR_KPARAM_INFO
	.align		4
.L_123:
        /*0008*/ 	.byte	0x04, 0x17
        /*000a*/ 	.short	(.L_125 - .L_124)
.L_124:
        /*000c*/ 	.word	0x00000000
        /*0010*/ 	.short	0x0002
        /*0012*/ 	.short	0x0010
        /*0014*/ 	.byte	0x00, 0xf5, 0x21, 0x00


	//----- nvinfo : EIATTR_KPARAM_INFO
	.align		4
.L_125:
        /*0018*/ 	.byte	0x04, 0x17
        /*001a*/ 	.short	(.L_127 - .L_126)
.L_126:
        /*001c*/ 	.word	0x00000000
        /*0020*/ 	.short	0x0001
        /*0022*/ 	.short	0x0008
        /*0024*/ 	.byte	0x00, 0xf5, 0x21, 0x00


	//----- nvinfo : EIATTR_KPARAM_INFO
	.align		4
.L_127:
        /*0028*/ 	.byte	0x04, 0x17
        /*002a*/ 	.short	(.L_129 - .L_128)
.L_128:
        /*002c*/ 	.word	0x00000000
        /*0030*/ 	.short	0x0000
        /*0032*/ 	.short	0x0000
        /*0034*/ 	.byte	0x00, 0xf0, 0x11, 0x00


	//----- nvinfo : EIATTR_SPARSE_MMA_MASK
	.align		4
.L_129:
        /*0038*/ 	.byte	0x03, 0x50
        /*003a*/ 	.short	0x0000


	//----- nvinfo : EIATTR_MAXREG_COUNT
	.align		4
        /*003c*/ 	.byte	0x03, 0x1b
        /*003e*/ 	.short	0x00ff


	//----- nvinfo : EIATTR_MERCURY_ISA_VERSION
	.align		4
        /*0040*/ 	.byte	0x03, 0x5f
        /*0042*/ 	.short	0x0101


	//----- nvinfo : EIATTR_VRC_CTA_INIT_COUNT
	.align		4
        /*0044*/ 	.byte	0x02, 0x4a
	.zero		1
	.zero		1


	//----- nvinfo : EIATTR_EXIT_INSTR_OFFSETS
	.align		4
        /*0048*/ 	.byte	0x04, 0x1c
        /*004a*/ 	.short	(.L_131 - .L_130)


	//   ....[0]....
.L_130:
        /*004c*/ 	.word	0x00000090


	//   ....[1]....
        /*0050*/ 	.word	0x00000150


	//----- nvinfo : EIATTR_CBANK_PARAM_SIZE
	.align		4
.L_131:
        /*0054*/ 	.byte	0x03, 0x19
        /*0056*/ 	.short	0x0018


	//----- nvinfo : EIATTR_PARAM_CBANK
	.align		4
        /*0058*/ 	.byte	0x04, 0x0a
        /*005a*/ 	.short	(.L_133 - .L_132)
	.align		4
.L_132:
        /*005c*/ 	.word	index@(.nv.constant0._Z6copyh2iPK6float4PS_)
        /*0060*/ 	.short	0x0380
        /*0062*/ 	.short	0x0018


	//----- nvinfo : EIATTR_SW_WAR
	.align		4
.L_133:
        /*0064*/ 	.byte	0x04, 0x36
        /*0066*/ 	.short	(.L_135 - .L_134)
.L_134:
        /*0068*/ 	.word	0x00000008
.L_135:


//--------------------- .nv.info._Z4copyiPKfPf    --------------------------
	.section	.nv.info._Z4copyiPKfPf,"",@"SHT_CUDA_INFO"
	.sectionflags	@""
	.align	4


	//----- nvinfo : EIATTR_CUDA_API_VERSION
	.align		4
        /*0000*/ 	.byte	0x04, 0x37
        /*0002*/ 	.short	(.L_137 - .L_136)
.L_136:
        /*0004*/ 	.word	0x00000082


	//----- nvinfo : EIATTR_KPARAM_INFO
	.align		4
.L_137:
        /*0008*/ 	.byte	0x04, 0x17
        /*000a*/ 	.short	(.L_139 - .L_138)
.L_138:
        /*000c*/ 	.word	0x00000000
        /*0010*/ 	.short	0x0002
        /*0012*/ 	.short	0x0010
        /*0014*/ 	.byte	0x00, 0xf5, 0x21, 0x00


	//----- nvinfo : EIATTR_KPARAM_INFO
	.align		4
.L_139:
        /*0018*/ 	.byte	0x04, 0x17
        /*001a*/ 	.short	(.L_141 - .L_140)
.L_140:
        /*001c*/ 	.word	0x00000000
        /*0020*/ 	.short	0x0001
        /*0022*/ 	.short	0x0008
        /*0024*/ 	.byte	0x00, 0xf5, 0x21, 0x00


	//----- nvinfo : EIATTR_KPARAM_INFO
	.align		4
.L_141:
        /*0028*/ 	.byte	0x04, 0x17
        /*002a*/ 	.short	(.L_143 - .L_142)
.L_142:
        /*002c*/ 	.word	0x00000000
        /*0030*/ 	.short	0x0000
        /*0032*/ 	.short	0x0000
        /*0034*/ 	.byte	0x00, 0xf0, 0x11, 0x00


	//----- nvinfo : EIATTR_SPARSE_MMA_MASK
	.align		4
.L_143:
        /*0038*/ 	.byte	0x03, 0x50
        /*003a*/ 	.short	0x0000


	//----- nvinfo : EIATTR_MAXREG_COUNT
	.align		4
        /*003c*/ 	.byte	0x03, 0x1b
        /*003e*/ 	.short	0x00ff


	//----- nvinfo : EIATTR_MERCURY_ISA_VERSION
	.align		4
        /*0040*/ 	.byte	0x03, 0x5f
        /*0042*/ 	.short	0x0101


	//----- nvinfo : EIATTR_VRC_CTA_INIT_COUNT
	.align		4
        /*0044*/ 	.byte	0x02, 0x4a
	.zero		1
	.zero		1


	//----- nvinfo : EIATTR_EXIT_INSTR_OFFSETS
	.align		4
        /*0048*/ 	.byte	0x04, 0x1c
        /*004a*/ 	.short	(.L_145 - .L_144)


	//   ....[0]....
.L_144:
        /*004c*/ 	.word	0x00000090


	//   ....[1]....
        /*0050*/ 	.word	0x00000150


	//----- nvinfo : EIATTR_CBANK_PARAM_SIZE
	.align		4
.L_145:
        /*0054*/ 	.byte	0x03, 0x19
        /*0056*/ 	.short	0x0018


	//----- nvinfo : EIATTR_PARAM_CBANK
	.align		4
        /*0058*/ 	.byte	0x04, 0x0a
        /*005a*/ 	.short	(.L_147 - .L_146)
	.align		4
.L_146:
        /*005c*/ 	.word	index@(.nv.constant0._Z4copyiPKfPf)
        /*0060*/ 	.short	0x0380
        /*0062*/ 	.short	0x0018


	//----- nvinfo : EIATTR_SW_WAR
	.align		4
.L_147:
        /*0064*/ 	.byte	0x04, 0x36
        /*0066*/ 	.short	(.L_149 - .L_148)
.L_148:
        /*0068*/ 	.word	0x00000008
.L_149:


//--------------------- .nv.callgraph             --------------------------
	.section	.nv.callgraph,"",@"SHT_CUDA_CALLGRAPH"
	.align	4
	.sectionentsize	8
	.align		4
        /*0000*/ 	.word	0x00000000
	.align		4
        /*0004*/ 	.word	0xffffffff
	.align		4
        /*0008*/ 	.word	0x00000000
	.align		4
        /*000c*/ 	.word	0xfffffffe
	.align		4
        /*0010*/ 	.word	0x00000000
	.align		4
        /*0014*/ 	.word	0xfffffffd
	.align		4
        /*0018*/ 	.word	0x00000000
	.align		4
        /*001c*/ 	.word	0xfffffffc


//--------------------- .text._Z13reduce_float4jPK6float4PS_ --------------------------
	.section	.text._Z13reduce_float4jPK6float4PS_,"ax",@progbits
	.align	128
        .global         _Z13reduce_float4jPK6float4PS_
        .type           _Z13reduce_float4jPK6float4PS_,@function
        .size           _Z13reduce_float4jPK6float4PS_,(.L_x_16 - _Z13reduce_float4jPK6float4PS_)
        .other          _Z13reduce_float4jPK6float4PS_,@"STO_CUDA_ENTRY STV_DEFAULT"
_Z13reduce_float4jPK6float4PS_:
.text._Z13reduce_float4jPK6float4PS_:
[----:B------:R-:W-:Y:S01]  /*0000*/  LDC R1, c[0x0][0x37c] ;  /* 0x0000df00ff017b82 */ /* 0x000fe20000000800 */
[----:B------:R-:W0:Y:S07]  /*0010*/  S2R R3, SR_TID.X ;  /* 0x0000000000037919 */ /* 0x000e2e0000002100 */
[----:B------:R-:W0:Y:S01]  /*0020*/  S2UR UR4, SR_CTAID.X ;  /* 0x00000000000479c3 */ /* 0x000e220000002500 */
[----:B------:R-:W1:Y:S01]  /*0030*/  LDCU UR7, c[0x0][0x380] ;  /* 0x00007000ff0777ac */ /* 0x000e620008000800 */
[----:B------:R-:W-:Y:S01]  /*0040*/  BSSY.RECONVERGENT B0, `(.L_x_0) ;  /* 0x0000019000007945 */ /* 0x000fe20003800200 */
[----:B------:R-:W-:-:S02]  /*0050*/  CS2R R4, SRZ ;  /* 0x0000000000047805 */ /* 0x000fc4000001ff00 */
[----:B------:R-:W-:-:S03]  /*0060*/  CS2R R6, SRZ ;  /* 0x0000000000067805 */ /* 0x000fc6000001ff00 */
[----:B------:R-:W0:Y:S08]  /*0070*/  LDC R0, c[0x0][0x360] ;  /* 0x0000d800ff007b82 */ /* 0x000e300000000800 */
[----:B------:R-:W2:Y:S01]  /*0080*/  LDC.64 R8, c[0x0][0x390] ;  /* 0x0000e400ff087b82 */ /* 0x000ea20000000a00 */
[----:B0-----:R-:W-:Y:S01]  /*0090*/  IMAD R3, R0, UR4, R3 ;  /* 0x0000000400037c24 */ /* 0x001fe2000f8e0203 */
[----:B------:R-:W0:Y:S04]  /*00a0*/  LDCU.64 UR4, c[0x0][0x358] ;  /* 0x00006b00ff0477ac */ /* 0x000e280008000a00 */
[C---:B-1----:R-:W-:Y:S01]  /*00b0*/  ISETP.GE.U32.AND P0, PT, R3.reuse, UR7, PT ;  /* 0x0000000703007c0c */ /* 0x042fe2000bf06070 */
[----:B--2---:R-:W-:-:S12]  /*00c0*/  IMAD.WIDE.U32 R8, R3, 0x10, R8 ;  /* 0x0000001003087825 */ /* 0x004fd800078e0008 */
[----:B------:R-:W-:Y:S05]  /*00d0*/  @P0 BRA `(.L_x_1) ;  /* 0x00000000003c0947 */ /* 0x000fea0003800000 */
[----:B------:R-:W1:Y:S01]  /*00e0*/  LDC.64 R10, c[0x0][0x388] ;  /* 0x0000e200ff0a7b82 */ /* 0x000e620000000a00 */
[----:B------:R-:W2:Y:S01]  /*00f0*/  LDCU UR6, c[0x0][0x370] ;  /* 0x00006e00ff0677ac */ /* 0x000ea20008000800 */
[----:B------:R-:W-:Y:S02]  /*0100*/  MOV R13, R3 ;  /* 0x00000003000d7202 */ /* 0x000fe40000000f00 */
[----:B------:R-:W-:Y:S02]  /*0110*/  CS2R R6, SRZ ;  /* 0x0000000000067805 */ /* 0x000fe4000001ff00 */
[----:B------:R-:W-:Y:S01]  /*0120*/  CS2R R4, SRZ ;  /* 0x0000000000047805 */ /* 0x000fe2000001ff00 */
[----:B--2---:R-:W-:-:S07]  /*0130*/  IMAD R0, R0, UR6, RZ ;  /* 0x0000000600007c24 */ /* 0x004fce000f8e02ff */
.L_x_2:
[----:B-1----:R-:W-:-:S05]  /*0140*/  IMAD.WIDE R2, R13, 0x10, R10 ;  /* 0x000000100d027825 */ /* 0x002fca00078e020a */
[----:B0-----:R-:W2:Y:S01]  /*0150*/  LDG.E.128.CONSTANT R16, desc[UR4][R2.64] ;  /* 0x0000000402107981 */ /* 0x001ea2000c1e9d00 */
[----:B------:R-:W-:-:S04]  /*0160*/  IADD3 R13, PT, PT, R0, R13, RZ ;  /* 0x0000000d000d7210 */ /* 0x000fc80007ffe0ff */
[----:B------:R-:W-:Y:S01]  /*0170*/  ISETP.GE.U32.AND P0, PT, R13, UR7, PT ;  /* 0x000000070d007c0c */ /* 0x000fe2000bf06070 */
[----:B--2---:R-:W-:Y:S01]  /*0180*/  FADD R4, R16, R4 ;  /* 0x0000000410047221 */ /* 0x004fe20000000000 */
[----:B------:R-:W-:Y:S01]  /*0190*/  FADD R5, R17, R5 ;  /* 0x0000000511057221 */ /* 0x000fe20000000000 */
[----:B------:R-:W-:Y:S01]  /*01a0*/  FADD R6, R18, R6 ;  /* 0x0000000612067221 */ /* 0x000fe20000000000 */
[----:B------:R-:W-:-:S09]  /*01b0*/  FADD R7, R19, R7 ;  /* 0x0000000713077221 */ /* 0x000fd20000000000 */
[----:B------:R-:W-:Y:S05]  /*01c0*/  @!P0 BRA `(.L_x_2) ;  /* 0xfffffffc00dc8947 */ /* 0x000fea000383ffff */
.L_x_1:
[----:B0-----:R-:W-:Y:S05]  /*01d0*/  BSYNC.RECONVERGENT B0 ;  /* 0x0000000000007941 */ /* 0x001fea0003800200 */
.L_x_0:
[----:B------:R-:W-:Y:S01]  /*01e0*/  STG.E.128 desc[UR4][R8.64], R4 ;  /* 0x0000000408007986 */ /* 0x000fe2000c101d04 */
[----:B------:R-:W-:Y:S05]  /*01f0*/  EXIT ;  /* 0x000000000000794d */ /* 0x000fea0003800000 */
.L_x_3:
[----:B------:R-:W-:-:S00]  /*0200*/  BRA `(.L_x_3) ;  /* 0xfffffffc00fc7947 */ /* 0x000fc0000383ffff */
[----:B------:R-:W-:-:S00]  /*0210*/  NOP ;  /* 0x0000000000007918 */ /* 0x000fc00000000000 */
        /* <DEDUP_REMOVED lines=14> */
.L_x_16:


//--------------------- .text._Z6reducejPKfPf     --------------------------
	.section	.text._Z6reducejPKfPf,"ax",@progbits
	.align	128
        .global         _Z6reducejPKfPf
        .type           _Z6reducejPKfPf,@function
        .size           _Z6reducejPKfPf,(.L_x_17 - _Z6reducejPKfPf)
        .other          _Z6reducejPKfPf,@"STO_CUDA_ENTRY STV_DEFAULT"
_Z6reducejPKfPf:
.text._Z6reducejPKfPf:
[----:B------:R-:W-:Y:S01]  /*0000*/  LDC R1, c[0x0][0x37c] ;  /* 0x0000df00ff017b82 */ /* 0x000fe20000000800 */
[----:B------:R-:W0:Y:S07]  /*0010*/  S2R R3, SR_TID.X ;  /* 0x0000000000037919 */ /* 0x000e2e0000002100 */
[----:B------:R-:W0:Y:S01]  /*0020*/  S2UR UR4, SR_CTAID.X ;  /* 0x00000000000479c3 */ /* 0x000e220000002500 */
[----:B------:R-:W1:Y:S01]  /*0030*/  LDCU UR7, c[0x0][0x380] ;  /* 0x00007000ff0777ac */ /* 0x000e620008000800 */
[----:B------:R-:W-:Y:S01]  /*0040*/  BSSY.RECONVERGENT B0, `(.L_x_4) ;  /* 0x0000014000007945 */ /* 0x000fe20003800200 */
[----:B------:R-:W-:-:S05]  /*0050*/  HFMA2 R9, -RZ, RZ, 0, 0 ;  /* 0x00000000ff097431 */ /* 0x000fca00000001ff */
        /* <DEDUP_REMOVED lines=10> */
[----:B------:R-:W-:Y:S01]  /*0100*/  MOV R9, RZ ;  /* 0x000000ff00097202 */ /* 0x000fe20000000f00 */
[----:B--2---:R-:W-:-:S07]  /*0110*/  IMAD R0, R0, UR6, RZ ;  /* 0x0000000600007c24 */ /* 0x004fce000f8e02ff */
.L_x_6:
[----:B-1----:R-:W-:-:S06]  /*0120*/  IMAD.WIDE R2, R11, 0x4, R6 ;  /* 0x000000040b027825 */ /* 0x002fcc00078e0206 */
[----:B0-----:R-:W2:Y:S01]  /*0130*/  LDG.E.CONSTANT R2, desc[UR4][R2.64] ;  /* 0x0000000402027981 */ /* 0x001ea2000c1e9900 */
[----:B------:R-:W-:-:S04]  /*0140*/  IADD3 R11, PT, PT, R0, R11, RZ ;  /* 0x0000000b000b7210 */ /* 0x000fc80007ffe0ff */
[----:B------:R-:W-:Y:S01]  /*0150*/  ISETP.GE.U32.AND P0, PT, R11, UR7, PT ;  /* 0x000000070b007c0c */ /* 0x000fe2000bf06070 */
[----:B--2---:R-:W-:-:S12]  /*0160*/  FADD R9, R2, R9 ;  /* 0x0000000902097221 */ /* 0x004fd80000000000 */
[----:B------:R-:W-:Y:S05]  /*0170*/  @!P0 BRA `(.L_x_6) ;  /* 0xfffffffc00e88947 */ /* 0x000fea000383ffff */
.L_x_5:
[----:B0-----:R-:W-:Y:S05]  /*0180*/  BSYNC.RECONVERGENT B0 ;  /* 0x0000000000007941 */ /* 0x001fea0003800200 */
.L_x_4:
[----:B------:R-:W-:Y:S01]  /*0190*/  STG.E desc[UR4][R4.64], R9 ;  /* 0x0000000904007986 */ /* 0x000fe2000c101904 */
[----:B------:R-:W-:Y:S05]  /*01a0*/  EXIT ;  /* 0x000000000000794d */ /* 0x000fea0003800000 */
.L_x_7:
        /* <DEDUP_REMOVED lines=13> */
.L_x_17:


//--------------------- .text._Z16copy_loop_float4jPK6float4PS_ --------------------------
	.section	.text._Z16copy_loop_float4jPK6float4PS_,"ax",@progbits
	.align	128
        .global         _Z16copy_loop_float4jPK6float4PS_
        .type           _Z16copy_loop_float4jPK6float4PS_,@function
        .size           _Z16copy_loop_float4jPK6float4PS_,(.L_x_18 - _Z16copy_loop_float4jPK6float4PS_)
        .other          _Z16copy_loop_float4jPK6float4PS_,@"STO_CUDA_ENTRY STV_DEFAULT"
_Z16copy_loop_float4jPK6float4PS_:
.text._Z16copy_loop_float4jPK6float4PS_:
[----:B------:R-:W-:Y:S01]  /*0000*/  LDC R1, c[0x0][0x37c] ;  /* 0x0000df00ff017b82 */ /* 0x000fe20000000800 */
[----:B------:R-:W0:Y:S07]  /*0010*/  S2R R0, SR_TID.X ;  /* 0x0000000000007919 */ /* 0x000e2e0000002100 */
[----:B------:R-:W0:Y:S01]  /*0020*/  S2UR UR4, SR_CTAID.X ;  /* 0x00000000000479c3 */ /* 0x000e220000002500 */
[----:B------:R-:W1:Y:S07]  /*0030*/  LDCU UR5, c[0x0][0x380] ;  /* 0x00007000ff0577ac */ /* 0x000e6e0008000800 */
[----:B------:R-:W0:Y:S02]  /*0040*/  LDC R11, c[0x0][0x360] ;  /* 0x0000d800ff0b7b82 */ /* 0x000e240000000800 */
[----:B0-----:R-:W-:-:S05]  /*0050*/  IMAD R0, R11, UR4, R0 ;  /* 0x000000040b007c24 */ /* 0x001fca000f8e0200 */
[----:B-1----:R-:W-:-:S13]  /*0060*/  ISETP.GE.U32.AND P0, PT, R0, UR5, PT ;  /* 0x0000000500007c0c */ /* 0x002fda000bf06070 */
[----:B------:R-:W-:Y:S05]  /*0070*/  @P0 EXIT ;  /* 0x000000000000094d */ /* 0x000fea0003800000 */
[----:B------:R-:W0:Y:S01]  /*0080*/  LDC.64 R6, c[0x0][0x390] ;  /* 0x0000e400ff067b82 */ /* 0x000e220000000a00 */
[----:B------:R-:W1:Y:S01]  /*0090*/  LDCU UR4, c[0x0][0x370] ;  /* 0x00006e00ff0477ac */ /* 0x000e620008000800 */
[----:B------:R-:W2:Y:S06]  /*00a0*/  LDCU.64 UR6, c[0x0][0x358] ;  /* 0x00006b00ff0677ac */ /* 0x000eac0008000a00 */
[----:B------:R-:W3:Y:S01]  /*00b0*/  LDC.64 R8, c[0x0][0x388] ;  /* 0x0000e200ff087b82 */ /* 0x000ee20000000a00 */
[----:B-1----:R-:W-:-:S07]  /*00c0*/  IMAD R11, R11, UR4, RZ ;  /* 0x000000040b0b7c24 */ /* 0x002fce000f8e02ff */
.L_x_8:
[----:B---3--:R-:W-:-:S05]  /*00d0*/  IMAD.WIDE R4, R0, 0x10, R8 ;  /* 0x0000001000047825 */ /* 0x008fca00078e0208 */
[----:B-12---:R-:W2:Y:S01]  /*00e0*/  LDG.E.128.CONSTANT R12, desc[UR6][R4.64] ;  /* 0x00000006040c7981 */ /* 0x006ea2000c1e9d00 */
[----:B0-----:R-:W-:Y:S01]  /*00f0*/  IMAD.WIDE R2, R0, 0x10, R6 ;  /* 0x0000001000027825 */ /* 0x001fe200078e0206 */
[----:B------:R-:W-:-:S04]  /*0100*/  IADD3 R0, PT, PT, R11, R0, RZ ;  /* 0x000000000b007210 */ /* 0x000fc80007ffe0ff */
[----:B------:R-:W-:Y:S01]  /*0110*/  ISETP.GE.U32.AND P0, PT, R0, UR5, PT ;  /* 0x0000000500007c0c */ /* 0x000fe2000bf06070 */
[----:B--2---:R1:W-:-:S12]  /*0120*/  STG.E.128 desc[UR6][R2.64], R12 ;  /* 0x0000000c02007986 */ /* 0x0043d8000c101d06 */
[----:B------:R-:W-:Y:S05]  /*0130*/  @!P0 BRA `(.L_x_8) ;  /* 0xfffffffc00e48947 */ /* 0x000fea000383ffff */
[----:B------:R-:W-:Y:S05]  /*0140*/  EXIT ;  /* 0x000000000000794d */ /* 0x000fea0003800000 */
.L_x_9:
        /* <DEDUP_REMOVED lines=11> */
.L_x_18:


//--------------------- .text._Z18copy_loop_unrolledjPKfPf --------------------------
	.section	.text._Z18copy_loop_unrolledjPKfPf,"ax",@progbits
	.align	128
        .global         _Z18copy_loop_unrolledjPKfPf
        .type           _Z18copy_loop_unrolledjPKfPf,@function
        .size           _Z18copy_loop_unrolledjPKfPf,(.L_x_19 - _Z18copy_loop_unrolledjPKfPf)
        .other          _Z18copy_loop_unrolledjPKfPf,@"STO_CUDA_ENTRY STV_DEFAULT"
_Z18copy_loop_unrolledjPKfPf:
.text._Z18copy_loop_unrolledjPKfPf:
        /* <DEDUP_REMOVED lines=13> */
.L_x_10:
[----:B-1----:R-:W-:Y:S01]  /*00d0*/  IADD3 R13, PT, PT, R23, R0, RZ ;  /* 0x00000000170d7210 */ /* 0x002fe20007ffe0ff */
[----:B0-----:R-:W-:-:S03]  /*00e0*/  IMAD.WIDE R6, R0, 0x4, R2 ;  /* 0x0000000400067825 */ /* 0x001fc600078e0202 */
[----:B------:R-:W-:Y:S01]  /*00f0*/  IADD3 R17, PT, PT, R23, R13, RZ ;  /* 0x0000000d17117210 */ /* 0x000fe20007ffe0ff */
[--C-:B------:R-:W-:Y:S02]  /*0100*/  IMAD.WIDE.U32 R10, R13, 0x4, R2.reuse ;  /* 0x000000040d0a7825 */ /* 0x100fe400078e0002 */
[----:B--2---:R-:W2:Y:S01]  /*0110*/  LDG.E.CONSTANT R7, desc[UR6][R6.64] ;  /* 0x0000000606077981 */ /* 0x004ea2000c1e9900 */
[----:B------:R-:W-:Y:S01]  /*0120*/  IADD3 R25, PT, PT, R23, R17, RZ ;  /* 0x0000001117197210 */ /* 0x000fe20007ffe0ff */
[--C-:B------:R-:W-:Y:S02]  /*0130*/  IMAD.WIDE.U32 R14, R17, 0x4, R2.reuse ;  /* 0x00000004110e7825 */ /* 0x100fe400078e0002 */
[----:B------:R-:W4:Y:S02]  /*0140*/  LDG.E.CONSTANT R11, desc[UR6][R10.64] ;  /* 0x000000060a0b7981 */ /* 0x000f24000c1e9900 */
[----:B------:R-:W-:Y:S02]  /*0150*/  IMAD.WIDE.U32 R18, R25, 0x4, R2 ;  /* 0x0000000419127825 */ /* 0x000fe400078e0002 */
[----:B------:R-:W5:Y:S04]  /*0160*/  LDG.E.CONSTANT R15, desc[UR6][R14.64] ;  /* 0x000000060e0f7981 */ /* 0x000f68000c1e9900 */
[----:B------:R-:W5:Y:S01]  /*0170*/  LDG.E.CONSTANT R19, desc[UR6][R18.64] ;  /* 0x0000000612137981 */ /* 0x000f62000c1e9900 */
[----:B---3--:R-:W-:-:S04]  /*0180*/  IMAD.WIDE R8, R0, 0x4, R4 ;  /* 0x0000000400087825 */ /* 0x008fc800078e0204 */
[----:B------:R-:W-:-:S04]  /*0190*/  IMAD.WIDE.U32 R12, R13, 0x4, R4 ;  /* 0x000000040d0c7825 */ /* 0x000fc800078e0004 */
[----:B------:R-:W-:-:S04]  /*01a0*/  IMAD.WIDE.U32 R16, R17, 0x4, R4 ;  /* 0x0000000411107825 */ /* 0x000fc800078e0004 */
[----:B------:R-:W-:Y:S01]  /*01b0*/  IMAD.WIDE.U32 R20, R25, 0x4, R4 ;  /* 0x0000000419147825 */ /* 0x000fe200078e0004 */
[----:B------:R-:W-:-:S04]  /*01c0*/  IADD3 R0, PT, PT, R23, R25, RZ ;  /* 0x0000001917007210 */ /* 0x000fc80007ffe0ff */
[----:B------:R-:W-:Y:S01]  /*01d0*/  ISETP.GE.U32.AND P0, PT, R0, UR5, PT ;  /* 0x0000000500007c0c */ /* 0x000fe2000bf06070 */
[----:B--2---:R1:W-:Y:S04]  /*01e0*/  STG.E desc[UR6][R8.64], R7 ;  /* 0x0000000708007986 */ /* 0x0043e8000c101906 */
[----:B----4-:R1:W-:Y:S04]  /*01f0*/  STG.E desc[UR6][R12.64], R11 ;  /* 0x0000000b0c007986 */ /* 0x0103e8000c101906 */
[----:B-----5:R1:W-:Y:S04]  /*0200*/  STG.E desc[UR6][R16.64], R15 ;  /* 0x0000000f10007986 */ /* 0x0203e8000c101906 */
[----:B------:R1:W-:Y:S01]  /*0210*/  STG.E desc[UR6][R20.64], R19 ;  /* 0x0000001314007986 */ /* 0x0003e2000c101906 */
[----:B------:R-:W-:Y:S05]  /*0220*/  @!P0 BRA `(.L_x_10) ;  /* 0xfffffffc00a88947 */ /* 0x000fea000383ffff */
[----:B------:R-:W-:Y:S05]  /*0230*/  EXIT ;  /* 0x000000000000794d */ /* 0x000fea0003800000 */
.L_x_11:
        /* <DEDUP_REMOVED lines=12> */
.L_x_19:


//--------------------- .text._Z9copy_loopjPKfPf  --------------------------
	.section	.text._Z9copy_loopjPKfPf,"ax",@progbits
	.align	128
        .global         _Z9copy_loopjPKfPf
        .type           _Z9copy_loopjPKfPf,@function
        .size           _Z9copy_loopjPKfPf,(.L_x_20 - _Z9copy_loopjPKfPf)
        .other          _Z9copy_loopjPKfPf,@"STO_CUDA_ENTRY STV_DEFAULT"
_Z9copy_loopjPKfPf:
.text._Z9copy_loopjPKfPf:
        /* <DEDUP_REMOVED lines=13> */
.L_x_12:
[----:B01----:R-:W-:-:S06]  /*00d0*/  IMAD.WIDE R2, R0, 0x4, R6 ;  /* 0x0000000400027825 */ /* 0x003fcc00078e0206 */
[----:B--2---:R-:W2:Y:S01]  /*00e0*/  LDG.E.CONSTANT R3, desc[UR6][R2.64] ;  /* 0x0000000602037981 */ /* 0x004ea2000c1e9900 */
[----:B---3--:R-:W-:Y:S01]  /*00f0*/  IMAD.WIDE R4, R0, 0x4, R8 ;  /* 0x0000000400047825 */ /* 0x008fe200078e0208 */
[----:B------:R-:W-:-:S04]  /*0100*/  IADD3 R0, PT, PT, R11, R0, RZ ;  /* 0x000000000b007210 */ /* 0x000fc80007ffe0ff */
[----:B------:R-:W-:Y:S01]  /*0110*/  ISETP.GE.U32.AND P0, PT, R0, UR5, PT ;  /* 0x0000000500007c0c */ /* 0x000fe2000bf06070 */
[----:B--2---:R1:W-:-:S12]  /*0120*/  STG.E desc[UR6][R4.64], R3 ;  /* 0x0000000304007986 */ /* 0x0043d8000c101906 */
[----:B------:R-:W-:Y:S05]  /*0130*/  @!P0 BRA `(.L_x_12) ;  /* 0xfffffffc00e48947 */ /* 0x000fea000383ffff */
[----:B------:R-:W-:Y:S05]  /*0140*/  EXIT ;  /* 0x000000000000794d */ /* 0x000fea0003800000 */
.L_x_13:
        /* <DEDUP_REMOVED lines=11> */
.L_x_20:


//--------------------- .text._Z6copyh2iPK6float4PS_ --------------------------
	.section	.text._Z6copyh2iPK6float4PS_,"ax",@progbits
	.align	128
        .global         _Z6copyh2iPK6float4PS_
        .type           _Z6copyh2iPK6float4PS_,@function
        .size           _Z6copyh2iPK6float4PS_,(.L_x_21 - _Z6copyh2iPK6float4PS_)
        .other          _Z6copyh2iPK6float4PS_,@"STO_CUDA_ENTRY STV_DEFAULT"
_Z6copyh2iPK6float4PS_:
.text._Z6copyh2iPK6float4PS_:
[----:B------:R-:W-:Y:S01]  /*0000*/  LDC R1, c[0x0][0x37c] ;  /* 0x0000df00ff017b82 */ /* 0x000fe20000000800 */
[----:B------:R-:W0:Y:S07]  /*0010*/  S2R R3, SR_TID.X ;  /* 0x0000000000037919 */ /* 0x000e2e0000002100 */
[----:B------:R-:W0:Y:S01]  /*0020*/  S2UR UR4, SR_CTAID.X ;  /* 0x00000000000479c3 */ /* 0x000e220000002500 */
[----:B------:R-:W1:Y:S07]  /*0030*/  LDCU UR5, c[0x0][0x380] ;  /* 0x00007000ff0577ac */ /* 0x000e6e0008000800 */
[----:B------:R-:W0:Y:S02]  /*0040*/  LDC R0, c[0x0][0x360] ;  /* 0x0000d800ff007b82 */ /* 0x000e240000000800 */
[----:B0-----:R-:W-:Y:S01]  /*0050*/  IMAD R0, R0, UR4, R3 ;  /* 0x0000000400007c24 */ /* 0x001fe2000f8e0203 */
[----:B-1----:R-:W-:-:S04]  /*0060*/  USHF.R.S32.HI UR4, URZ, 0x1f, UR5 ;  /* 0x0000001fff047899 */ /* 0x002fc80008011405 */
[----:B------:R-:W-:-:S04]  /*0070*/  ISETP.GE.U32.AND P0, PT, R0, UR5, PT ;  /* 0x0000000500007c0c */ /* 0x000fc8000bf06070 */
[----:B------:R-:W-:-:S13]  /*0080*/  ISETP.GE.U32.AND.EX P0, PT, RZ, UR4, PT, P0 ;  /* 0x00000004ff007c0c */ /* 0x000fda000bf06100 */
[----:B------:R-:W-:Y:S05]  /*0090*/  @P0 EXIT ;  /* 0x000000000000094d */ /* 0x000fea0003800000 */
[----:B------:R-:W0:Y:S01]  /*00a0*/  LDCU.64 UR6, c[0x0][0x388] ;  /* 0x00007100ff0677ac */ /* 0x000e220008000a00 */
[----:B------:R-:W-:Y:S01]  /*00b0*/  IMAD.SHL.U32 R4, R0, 0x10, RZ ;  /* 0x0000001000047824 */ /* 0x000fe200078e00ff */
[----:B------:R-:W-:Y:S01]  /*00c0*/  SHF.R.U32.HI R0, RZ, 0x1c, R0 ;  /* 0x0000001cff007819 */ /* 0x000fe20000011600 */
[----:B------:R-:W1:Y:S03]  /*00d0*/  LDCU.64 UR4, c[0x0][0x358] ;  /* 0x00006b00ff0477ac */ /* 0x000e660008000a00 */
[----:B0-----:R-:W-:-:S04]  /*00e0*/  IADD3 R2, P0, PT, R4, UR6, RZ ;  /* 0x0000000604027c10 */ /* 0x001fc8000ff1e0ff */
[----:B------:R-:W-:Y:S01]  /*00f0*/  IADD3.X R3, PT, PT, R0, UR7, RZ, P0, !PT ;  /* 0x0000000700037c10 */ /* 0x000fe200087fe4ff */
[----:B------:R-:W0:Y:S04]  /*0100*/  LDCU.64 UR6, c[0x0][0x390] ;  /* 0x00007200ff0677ac */ /* 0x000e280008000a00 */
[----:B-1----:R-:W2:Y:S01]  /*0110*/  LDG.E.128.CONSTANT R8, desc[UR4][R2.64] ;  /* 0x0000000402087981 */ /* 0x002ea2000c1e9d00 */
[----:B0-----:R-:W-:-:S04]  /*0120*/  IADD3 R4, P0, PT, R4, UR6, RZ ;  /* 0x0000000604047c10 */ /* 0x001fc8000ff1e0ff */
[----:B------:R-:W-:-:S05]  /*0130*/  IADD3.X R5, PT, PT, R0, UR7, RZ, P0, !PT ;  /* 0x0000000700057c10 */ /* 0x000fca00087fe4ff */
[----:B--2---:R-:W-:Y:S01]  /*0140*/  STG.E.128 desc[UR4][R4.64], R8 ;  /* 0x0000000804007986 */ /* 0x004fe2000c101d04 */
[----:B------:R-:W-:Y:S05]  /*0150*/  EXIT ;  /* 0x000000000000794d */ /* 0x000fea0003800000 */
.L_x_14:
        /* <DEDUP_REMOVED lines=10> */
.L_x_21:


//--------------------- .text._Z4copyiPKfPf       --------------------------
	.section	.text._Z4copyiPKfPf,"ax",@progbits
	.align	128
        .global         _Z4copyiPKfPf
        .type           _Z4copyiPKfPf,@function
        .size           _Z4copyiPKfPf,(.L_x_22 - _Z4copyiPKfPf)
        .other          _Z4copyiPKfPf,@"STO_CUDA_ENTRY STV_DEFAULT"
_Z4copyiPKfPf:
.text._Z4copyiPKfPf:
        /* <DEDUP_REMOVED lines=16> */
[----:B------:R-:W0:Y:S05]  /*0100*/  LDCU.64 UR6, c[0x0][0x390] ;  /* 0x00007200ff0677ac */ /* 0x000e2a0008000a00 */
[----:B-1----:R-:W2:Y:S01]  /*0110*/  LDG.E.CONSTANT R3, desc[UR4][R2.64] ;  /* 0x0000000402037981 */ /* 0x002ea2000c1e9900 */
[----:B0-----:R-:W-:-:S04]  /*0120*/  IADD3 R4, P0, PT, R4, UR6, RZ ;  /* 0x0000000604047c10 */ /* 0x001fc8000ff1e0ff */
[----:B------:R-:W-:-:S05]  /*0130*/  IADD3.X R5, PT, PT, R0, UR7, RZ, P0, !PT ;  /* 0x0000000700057c10 */ /* 0x000fca00087fe4ff */
[----:B--2---:R-:W-:Y:S01]  /*0140*/  STG.E desc[UR4][R4.64], R3 ;  /* 0x0000000304007986 */ /* 0x004fe2000c101904 */
[----:B------:R-:W-:Y:S05]  /*0150*/  EXIT ;  /* 0x000000000000794d */ /* 0x000fea0003800000 */
.L_x_15:
        /* <DEDUP_REMOVED lines=10> */
.L_x_22:


//--------------------- .nv.shared.reserved.0     --------------------------
	.section	.nv.shared.reserved.0,"aw",@nobits
	.weak		__nv_reservedSMEM_offset_0_alias
	.size		__nv_reservedSMEM_offset_0_alias, 0, 64
	.other		__nv_reservedSMEM_offset_0_alias,@"STO_CUDA_RESERVED_SHARED STV_DEFAULT"
__nv_reservedSMEM_offset_0_alias:
	.zero		0
	.zero		64


//--------------------- .nv.constant0._Z13reduce_float4jPK6float4PS_ --------------------------
	.section	.nv.constant0._Z13reduce_float4jPK6float4PS_,"a",@progbits
	.sectionflags	@""
	.align	4
.nv.constant0._Z13reduce_float4jPK6float4PS_:
	.zero		920


//--------------------- .nv.constant0._Z6reducejPKfPf --------------------------
	.section	.nv.constant0._Z6reducejPKfPf,"a",@progbits
	.sectionflags	@""
	.align	4
.nv.constant0._Z6reducejPKfPf:
	.zero		920


//--------------------- .nv.constant0._Z16copy_loop_float4jPK6float4PS_ --------------------------
	.section	.nv.constant0._Z16copy_loop_float4jPK6float4PS_,"a",@progbits
	.sectionflags	@""
	.align	4
.nv.constant0._Z16copy_loop_float4jPK6float4PS_:
	.zero		920


//--------------------- .nv.constant0._Z18copy_loop_unrolledjPKfPf --------------------------
	.section	.nv.constant0._Z18copy_loop_unrolledjPKfPf,"a",@progbits
	.sectionflags	@""
	.align	4
.nv.constant0._Z18copy_loop_unrolledjPKfPf:
	.zero		920


//--------------------- .nv.constant0._Z9copy_loopjPKfPf --------------------------
	.section	.nv.constant0._Z9copy_loopjPKfPf,"a",@progbits
	.sectionflags	@""
	.align	4
.nv.constant0._Z9copy_loopjPKfPf:
	.zero		920


//--------------------- .nv.constant0._Z6copyh2iPK6float4PS_ --------------------------
	.section	.nv.constant0._Z6copyh2iPK6float4PS_,"a",@progbits
	.sectionflags	@""
	.align	4
.nv.constant0._Z6copyh2iPK6float4PS_:
	.zero		920


//--------------------- .nv.constant0._Z4copyiPKfPf --------------------------
	.section	.nv.constant0._Z4copyiPKfPf,"a",@progbits
	.sectionflags	@""
	.align	4
.nv.constant0._Z4copyiPKfPf:
	.zero		920


//--------------------- SYMBOLS --------------------------

	.type		.nv.reservedSmem.offset0,@object
	.size		.nv.reservedSmem.offset0,0x4
